//
// Generated by NVIDIA NVVM Compiler
//
// Compiler Build ID: CL-36424714
// Cuda compilation tools, release 13.0, V13.0.88
// Based on NVVM 20.0.0
//

.version 9.0
.target sm_100
.address_size 64

	// .globl	_Z8gpu_sqrtPfl

.visible .entry _Z8gpu_sqrtPfl(
	.param .u64 .ptr .align 1 _Z8gpu_sqrtPfl_param_0,
	.param .u64 _Z8gpu_sqrtPfl_param_1
)
{
	.reg .pred 	%p<2>;
	.reg .b32 	%r<5>;
	.reg .b32 	%f<3>;
	.reg .b64 	%rd<7>;

	ld.param.u64 	%rd2, [_Z8gpu_sqrtPfl_param_0];
	ld.param.u64 	%rd3, [_Z8gpu_sqrtPfl_param_1];
	mov.u32 	%r1, %ctaid.x;
	mov.u32 	%r2, %ntid.x;
	mov.u32 	%r3, %tid.x;
	mad.lo.s32 	%r4, %r1, %r2, %r3;
	cvt.u64.u32 	%rd1, %r4;
	setp.le.s64 	%p1, %rd3, %rd1;
	@%p1 bra 	$L__BB0_2;
	cvta.to.global.u64 	%rd4, %rd2;
	shl.b64 	%rd5, %rd1, 2;
	add.s64 	%rd6, %rd4, %rd5;
	ld.global.f32 	%f1, [%rd6];
	sqrt.rn.f32 	%f2, %f1;
	st.global.f32 	[%rd6], %f2;
$L__BB0_2:
	ret;

}


// ===== COMPILED SASS (sm_100) =====

	.target	sm_100

	.elftype	@"ET_EXEC"


//--------------------- .note.nv.tkinfo           --------------------------
	.section	.note.nv.tkinfo,"",@"SHT_NOTE"
	.sectionflags	@"SHF_NOTE_NV_TKINFO"
	.tkinfo
        /*0018*/ 	.word	0x00000002
        /*0030*/ 	.string	""
        /*0030*/ 	.string	"ptxas"
        /*0030*/ 	.string	"Cuda compilation tools, release 13.0, V13.0.88"
        /*0030*/ 	.string	"Build cuda_13.0.r13.0/compiler.36424714_0"
        /*0030*/ 	.string	"-arch sm_100 -m 64 "



//--------------------- .note.nv.cuinfo           --------------------------
	.section	.note.nv.cuinfo,"",@"SHT_NOTE"
	.sectionflags	@"SHF_NOTE_NV_CUINFO"
        /*0018*/ 	.short	0x0002
        /*001a*/ 	.short	0x0064
        /*001c*/ 	.short	0x0082
	.zero		2


//--------------------- .nv.info                  --------------------------
	.section	.nv.info,"",@"SHT_CUDA_INFO"
	.align	4


	//----- nvinfo : EIATTR_REGCOUNT
	.align		4
        /*0000*/ 	.byte	0x04, 0x2f
        /*0002*/ 	.short	(.L_1 - .L_0)
	.align		4
.L_0:
        /*0004*/ 	.word	index@(_Z8gpu_sqrtPfl)
        /*0008*/ 	.word	0x0000000c


	//----- nvinfo : EIATTR_FRAME_SIZE
	.align		4
.L_1:
        /*000c*/ 	.byte	0x04, 0x11
        /*000e*/ 	.short	(.L_3 - .L_2)
	.align		4
.L_2:
        /*0010*/ 	.word	index@($__internal_0_$__cuda_sm20_sqrt_rn_f32_slowpath)
        /*0014*/ 	.word	0x00000000


	//----- nvinfo : EIATTR_FRAME_SIZE
	.align		4
.L_3:
        /*0018*/ 	.byte	0x04, 0x11
        /*001a*/ 	.short	(.L_5 - .L_4)
	.align		4
.L_4:
        /*001c*/ 	.word	index@(_Z8gpu_sqrtPfl)
        /*0020*/ 	.word	0x00000000


	//----- nvinfo : EIATTR_MIN_STACK_SIZE
	.align		4
.L_5:
        /*0024*/ 	.byte	0x04, 0x12
        /*0026*/ 	.short	(.L_7 - .L_6)
	.align		4
.L_6:
        /*0028*/ 	.word	index@(_Z8gpu_sqrtPfl)
        /*002c*/ 	.word	0x00000000
.L_7:


//--------------------- .nv.compat                --------------------------
	.section	.nv.compat,"",@"SHT_CUDA_COMPAT_INFO"
	.align	4
        /*0000*/ 	.byte	0x02, 0x09, 0x00, 0x00, 0x02, 0x02, 0x01, 0x00, 0x02, 0x05, 0x05, 0x00, 0x03, 0x07, 0x01, 0x01
        /*0010*/ 	.byte	0x02, 0x03, 0x00, 0x00, 0x02, 0x06, 0x01, 0x00, 0x04, 0x0b, 0x08, 0x00, 0x01, 0x00, 0x00, 0x00
        /*0020*/ 	.byte	0x00, 0x00, 0x00, 0x00


//--------------------- .nv.info._Z8gpu_sqrtPfl   --------------------------
	.section	.nv.info._Z8gpu_sqrtPfl,"",@"SHT_CUDA_INFO"
	.sectionflags	@""
	.align	4


	//----- nvinfo : EIATTR_CUDA_API_VERSION
	.align		4
        /*0000*/ 	.byte	0x04, 0x37
        /*0002*/ 	.short	(.L_9 - .L_8)
.L_8:
        /*0004*/ 	.word	0x00000082


	//----- nvinfo : EIATTR_KPARAM_INFO
	.align		4
.L_9:
        /*0008*/ 	.byte	0x04, 0x17
        /*000a*/ 	.short	(.L_11 - .L_10)
.L_10:
        /*000c*/ 	.word	0x00000000
        /*0010*/ 	.short	0x0001
        /*0012*/ 	.short	0x0008
        /*0014*/ 	.byte	0x00, 0xf0, 0x21, 0x00


	//----- nvinfo : EIATTR_KPARAM_INFO
	.align		4
.L_11:
        /*0018*/ 	.byte	0x04, 0x17
        /*001a*/ 	.short	(.L_13 - .L_12)
.L_12:
        /*001c*/ 	.word	0x00000000
        /*0020*/ 	.short	0x0000
        /*0022*/ 	.short	0x0000
        /*0024*/ 	.byte	0x00, 0xf5, 0x21, 0x00


	//----- nvinfo : EIATTR_SPARSE_MMA_MASK
	.align		4
.L_13:
        /*0028*/ 	.byte	0x03, 0x50
        /*002a*/ 	.short	0x0000


	//----- nvinfo : EIATTR_MAXREG_COUNT
	.align		4
        /*002c*/ 	.byte	0x03, 0x1b
        /*002e*/ 	.short	0x00ff


	//----- nvinfo : EIATTR_MERCURY_ISA_VERSION
	.align		4
        /*0030*/ 	.byte	0x03, 0x5f
        /*0032*/ 	.short	0x0101


	//----- nvinfo : EIATTR_VRC_CTA_INIT_COUNT
	.align		4
        /*0034*/ 	.byte	0x02, 0x4a
	.zero		1
	.zero		1


	//----- nvinfo : EIATTR_EXIT_INSTR_OFFSETS
	.align		4
        /*0038*/ 	.byte	0x04, 0x1c
        /*003a*/ 	.short	(.L_15 - .L_14)


	//   ....[0]....
.L_14:
        /*003c*/ 	.word	0x00000080


	//   ....[1]....
        /*0040*/ 	.word	0x000001d0


	//----- nvinfo : EIATTR_CRS_STACK_SIZE
	.align		4
.L_15:
        /*0044*/ 	.byte	0x04, 0x1e
        /*0046*/ 	.short	(.L_17 - .L_16)
.L_16:
        /*0048*/ 	.word	0x00000000


	//----- nvinfo : EIATTR_CBANK_PARAM_SIZE
	.align		4
.L_17:
        /*004c*/ 	.byte	0x03, 0x19
        /*004e*/ 	.short	0x0010


	//----- nvinfo : EIATTR_PARAM_CBANK
	.align		4
        /*0050*/ 	.byte	0x04, 0x0a
        /*0052*/ 	.short	(.L_19 - .L_18)
	.align		4
.L_18:
        /*0054*/ 	.word	index@(.nv.constant0._Z8gpu_sqrtPfl)
        /*0058*/ 	.short	0x0380
        /*005a*/ 	.short	0x0010


	//----- nvinfo : EIATTR_SW_WAR
	.align		4
.L_19:
        /*005c*/ 	.byte	0x04, 0x36
        /*005e*/ 	.short	(.L_21 - .L_20)
.L_20:
        /*0060*/ 	.word	0x00000008
.L_21:


//--------------------- .nv.callgraph             --------------------------
	.section	.nv.callgraph,"",@"SHT_CUDA_CALLGRAPH"
	.align	4
	.sectionentsize	8
	.align		4
        /*0000*/ 	.word	0x00000000
	.align		4
        /*0004*/ 	.word	0xffffffff
	.align		4
        /*0008*/ 	.word	0x00000000
	.align		4
        /*000c*/ 	.word	0xfffffffe
	.align		4
        /*0010*/ 	.word	0x00000000
	.align		4
        /*0014*/ 	.word	0xfffffffd
	.align		4
        /*0018*/ 	.word	0x00000000
	.align		4
        /*001c*/ 	.word	0xfffffffc


//--------------------- .text._Z8gpu_sqrtPfl      --------------------------
	.section	.text._Z8gpu_sqrtPfl,"ax",@progbits
	.align	128
        .global         _Z8gpu_sqrtPfl
        .type           _Z8gpu_sqrtPfl,@function
        .size           _Z8gpu_sqrtPfl,(.L_x_5 - _Z8gpu_sqrtPfl)
        .other          _Z8gpu_sqrtPfl,@"STO_CUDA_ENTRY STV_DEFAULT"
_Z8gpu_sqrtPfl:
.text._Z8gpu_sqrtPfl:
[----:B------:R-:W-:Y:S01]  /*0000*/  LDC R1, c[0x0][0x37c] ;  /* 0x0000df00ff017b82 */ /* 0x000fe20000000800 */
[----:B------:R-:W0:Y:S07]  /*0010*/  S2R R3, SR_TID.X ;  /* 0x0000000000037919 */ /* 0x000e2e0000002100 */
[----:B------:R-:W0:Y:S01]  /*0020*/  S2UR UR4, SR_CTAID.X ;  /* 0x00000000000479c3 */ /* 0x000e220000002500 */
[----:B------:R-:W1:Y:S07]  /*0030*/  LDCU.64 UR6, c[0x0][0x388] ;  /* 0x00007100ff0677ac */ /* 0x000e6e0008000a00 */
[----:B------:R-:W0:Y:S02]  /*0040*/  LDC R0, c[0x0][0x360] ;  /* 0x0000d800ff007b82 */ /* 0x000e240000000800 */
[----:B0-----:R-:W-:-:S05]  /*0050*/  IMAD R0, R0, UR4, R3 ;  /* 0x0000000400007c24 */ /* 0x001fca000f8e0203 */
[----:B-1----:R-:W-:-:S04]  /*0060*/  ISETP.GE.U32.AND P0, PT, R0, UR6, PT ;  /* 0x0000000600007c0c */ /* 0x002fc8000bf06070 */
[----:B------:R-:W-:-:S13]  /*0070*/  ISETP.GE.AND.EX P0, PT, RZ, UR7, PT, P0 ;  /* 0x00000007ff007c0c */ /* 0x000fda000bf06300 */
[----:B------:R-:W-:Y:S05]  /*0080*/  @P0 EXIT ;  /* 0x000000000000094d */ /* 0x000fea0003800000 */
[----:B------:R-:W0:Y:S01]  /*0090*/  LDCU.64 UR6, c[0x0][0x380] ;  /* 0x00007000ff0677ac */ /* 0x000e220008000a00 */
[----:B------:R-:W1:Y:S01]  /*00a0*/  LDCU.64 UR4, c[0x0][0x358] ;  /* 0x00006b00ff0477ac */ /* 0x000e620008000a00 */
[----:B0-----:R-:W-:-:S04]  /*00b0*/  LEA R2, P0, R0, UR6, 0x2 ;  /* 0x0000000600027c11 */ /* 0x001fc8000f8010ff */
[----:B------:R-:W-:-:S05]  /*00c0*/  LEA.HI.X R3, R0, UR7, RZ, 0x2, P0 ;  /* 0x0000000700037c11 */ /* 0x000fca00080f14ff */
[----:B-1----:R-:W2:Y:S01]  /*00d0*/  LDG.E R0, desc[UR4][R2.64] ;  /* 0x0000000402007981 */ /* 0x002ea2000c1e1900 */
[----:B------:R-:W-:Y:S01]  /*00e0*/  BSSY.RECONVERGENT B0, `(.L_x_0) ;  /* 0x000000d000007945 */ /* 0x000fe20003800200 */
[----:B--2---:R-:W-:Y:S01]  /*00f0*/  IADD3 R4, PT, PT, R0, -0xd000000, RZ ;  /* 0xf300000000047810 */ /* 0x004fe20007ffe0ff */
[----:B------:R0:W1:Y:S03]  /*0100*/  MUFU.RSQ R5, R0 ;  /* 0x0000000000057308 */ /* 0x0000660000001400 */
[----:B------:R-:W-:-:S13]  /*0110*/  ISETP.GT.U32.AND P0, PT, R4, 0x727fffff, PT ;  /* 0x727fffff0400780c */ /* 0x000fda0003f04070 */
[----:B0-----:R-:W-:Y:S05]  /*0120*/  @!P0 BRA `(.L_x_1) ;  /* 0x0000000000108947 */ /* 0x001fea0003800000 */
[----:B------:R-:W-:-:S07]  /*0130*/  MOV R9, 0x150 ;  /* 0x0000015000097802 */ /* 0x000fce0000000f00 */
[----:B-1----:R-:W-:Y:S05]  /*0140*/  CALL.REL.NOINC `($__internal_0_$__cuda_sm20_sqrt_rn_f32_slowpath) ;  /* 0x0000000000247944 */ /* 0x002fea0003c00000 */
[----:B------:R-:W-:Y:S01]  /*0150*/  MOV R5, R0 ;  /* 0x0000000000057202 */ /* 0x000fe20000000f00 */
[----:B------:R-:W-:Y:S06]  /*0160*/  BRA `(.L_x_2) ;  /* 0x0000000000107947 */ /* 0x000fec0003800000 */
.L_x_1:
[----:B-1----:R-:W-:Y:S01]  /*0170*/  FMUL.FTZ R7, R0, R5 ;  /* 0x0000000500077220 */ /* 0x002fe20000410000 */
[----:B------:R-:W-:-:S03]  /*0180*/  FMUL.FTZ R5, R5, 0.5 ;  /* 0x3f00000005057820 */ /* 0x000fc60000410000 */
[----:B------:R-:W-:-:S04]  /*0190*/  FFMA R0, -R7, R7, R0 ;  /* 0x0000000707007223 */ /* 0x000fc80000000100 */
[----:B------:R-:W-:-:S07]  /*01a0*/  FFMA R5, R0, R5, R7 ;  /* 0x0000000500057223 */ /* 0x000fce0000000007 */
.L_x_2:
[----:B------:R-:W-:Y:S05]  /*01b0*/  BSYNC.RECONVERGENT B0 ;  /* 0x0000000000007941 */ /* 0x000fea0003800200 */
.L_x_0:
[----:B------:R-:W-:Y:S01]  /*01c0*/  STG.E desc[UR4][R2.64], R5 ;  /* 0x0000000502007986 */ /* 0x000fe2000c101904 */
[----:B------:R-:W-:Y:S05]  /*01d0*/  EXIT ;  /* 0x000000000000794d */ /* 0x000fea0003800000 */
        .weak           $__internal_0_$__cuda_sm20_sqrt_rn_f32_slowpath
        .type           $__internal_0_$__cuda_sm20_sqrt_rn_f32_slowpath,@function
        .size           $__internal_0_$__cuda_sm20_sqrt_rn_f32_slowpath,(.L_x_5 - $__internal_0_$__cuda_sm20_sqrt_rn_f32_slowpath)
$__internal_0_$__cuda_sm20_sqrt_rn_f32_slowpath:
[----:B------:R-:W-:-:S13]  /*01e0*/  LOP3.LUT P0, RZ, R0, 0x7fffffff, RZ, 0xc0, !PT ;  /* 0x7fffffff00ff7812 */ /* 0x000fda000780c0ff */
[----:B------:R-:W-:Y:S01]  /*01f0*/  @!P0 MOV R4, R0 ;  /* 0x0000000000048202 */ /* 0x000fe20000000f00 */
[----:B------:R-:W-:Y:S06]  /*0200*/  @!P0 BRA `(.L_x_3) ;  /* 0x0000000000408947 */ /* 0x000fec0003800000 */
[----:B------:R-:W-:-:S13]  /*0210*/  FSETP.GEU.FTZ.AND P0, PT, R0, RZ, PT ;  /* 0x000000ff0000720b */ /* 0x000fda0003f1e000 */
[----:B------:R-:W-:Y:S01]  /*0220*/  @!P0 IMAD.MOV.U32 R4, RZ, RZ, 0x7fffffff ;  /* 0x7fffffffff048424 */ /* 0x000fe200078e00ff */
[----:B------:R-:W-:Y:S06]  /*0230*/  @!P0 BRA `(.L_x_3) ;  /* 0x0000000000348947 */ /* 0x000fec0003800000 */
[----:B------:R-:W-:-:S13]  /*0240*/  FSETP.GTU.FTZ.AND P0, PT, |R0|, +INF , PT ;  /* 0x7f8000000000780b */ /* 0x000fda0003f1c200 */
[----:B------:R-:W-:Y:S01]  /*0250*/  @P0 FADD.FTZ R4, R0, 1 ;  /* 0x3f80000000040421 */ /* 0x000fe20000010000 */
[----:B------:R-:W-:Y:S06]  /*0260*/  @P0 BRA `(.L_x_3) ;  /* 0x0000000000280947 */ /* 0x000fec0003800000 */
[----:B------:R-:W-:-:S13]  /*0270*/  FSETP.NEU.FTZ.AND P0, PT, |R0|, +INF , PT ;  /* 0x7f8000000000780b */ /* 0x000fda0003f1d200 */
[----:B------:R-:W-:-:S04]  /*0280*/  @P0 FFMA R5, R0, 1.84467440737095516160e+19, RZ ;  /* 0x5f80000000050823 */ /* 0x000fc800000000ff */
[----:B------:R-:W0:Y:S02]  /*0290*/  @P0 MUFU.RSQ R4, R5 ;  /* 0x0000000500040308 */ /* 0x000e240000001400 */
[----:B0-----:R-:W-:Y:S01]  /*02a0*/  @P0 FMUL.FTZ R6, R5, R4 ;  /* 0x0000000405060220 */ /* 0x001fe20000410000 */
[----:B------:R-:W-:Y:S01]  /*02b0*/  @P0 FMUL.FTZ R8, R4, 0.5 ;  /* 0x3f00000004080820 */ /* 0x000fe20000410000 */
[----:B------:R-:W-:Y:S02]  /*02c0*/  @!P0 MOV R4, R0 ;  /* 0x0000000000048202 */ /* 0x000fe40000000f00 */
[----:B------:R-:W-:-:S04]  /*02d0*/  @P0 FADD.FTZ R7, -R6, -RZ ;  /* 0x800000ff06070221 */ /* 0x000fc80000010100 */
[----:B------:R-:W-:-:S04]  /*02e0*/  @P0 FFMA R7, R6, R7, R5 ;  /* 0x0000000706070223 */ /* 0x000fc80000000005 */
[----:B------:R-:W-:-:S04]  /*02f0*/  @P0 FFMA R7, R7, R8, R6 ;  /* 0x0000000807070223 */ /* 0x000fc80000000006 */
[----:B------:R-:W-:-:S07]  /*0300*/  @P0 FMUL.FTZ R4, R7, 2.3283064365386962891e-10 ;  /* 0x2f80000007040820 */ /* 0x000fce0000410000 */
.L_x_3:
[----:B------:R-:W-:Y:S02]  /*0310*/  HFMA2 R5, -RZ, RZ, 0, 0 ;  /* 0x00000000ff057431 */ /* 0x000fe400000001ff */
[----:B------:R-:W-:Y:S01]  /*0320*/  IMAD.MOV.U32 R0, RZ, RZ, R4 ;  /* 0x000000ffff007224 */ /* 0x000fe200078e0004 */
[----:B------:R-:W-:-:S04]  /*0330*/  MOV R4, R9 ;  /* 0x0000000900047202 */ /* 0x000fc80000000f00 */
[----:B------:R-:W-:Y:S05]  /*0340*/  RET.REL.NODEC R4 `(_Z8gpu_sqrtPfl) ;  /* 0xfffffffc042c7950 */ /* 0x000fea0003c3ffff */
.L_x_4:
[----:B------:R-:W-:-:S00]  /*0350*/  BRA `(.L_x_4) ;  /* 0xfffffffc00fc7947 */ /* 0x000fc0000383ffff */
[----:B------:R-:W-:-:S00]  /*0360*/  NOP ;  /* 0x0000000000007918 */ /* 0x000fc00000000000 */
        /* <DEDUP_REMOVED lines=9> */
.L_x_5:


//--------------------- .nv.shared.reserved.0     --------------------------
	.section	.nv.shared.reserved.0,"aw",@nobits
	.weak		__nv_reservedSMEM_offset_0_alias
	.size		__nv_reservedSMEM_offset_0_alias, 0, 64
	.other		__nv_reservedSMEM_offset_0_alias,@"STO_CUDA_RESERVED_SHARED STV_DEFAULT"
__nv_reservedSMEM_offset_0_alias:
	.zero		0
	.zero		64


//--------------------- .nv.constant0._Z8gpu_sqrtPfl --------------------------
	.section	.nv.constant0._Z8gpu_sqrtPfl,"a",@progbits
	.sectionflags	@""
	.align	4
.nv.constant0._Z8gpu_sqrtPfl:
	.zero		912


//--------------------- SYMBOLS --------------------------

	.type		.nv.reservedSmem.offset0,@object
	.size		.nv.reservedSmem.offset0,0x4
